	.headerflags	@"EF_CUDA_TEXMODE_UNIFIED EF_CUDA_64BIT_ADDRESS EF_CUDA_ACCELERATORS EF_CUDA_SM90 EF_CUDA_VIRTUAL_SM(EF_CUDA_SM90)"
	.elftype	@"ET_EXEC"


//--------------------- .nv.info                  --------------------------
	.section	.nv.info,"",@"SHT_CUDA_INFO"
	.align	4


	//----- nvinfo : EIATTR_REGCOUNT
	.align		4
        /*0000*/ 	.byte	0x04, 0x2f
        /*0002*/ 	.short	(.L_3 - .L_2)
	.align		4
.L_2:
        /*0004*/ 	.word	index@(triton_poi_fused__native_batch_norm_legit_no_training_convolution_hardtanh_17)
        /*0008*/ 	.word	0x00000030


	//----- nvinfo : EIATTR_MIN_STACK_SIZE
	.align		4
.L_3:
        /*000c*/ 	.byte	0x04, 0x12
        /*000e*/ 	.short	(.L_5 - .L_4)
	.align		4
.L_4:
        /*0010*/ 	.word	index@(triton_poi_fused__native_batch_norm_legit_no_training_convolution_hardtanh_17)
        /*0014*/ 	.word	0x00000000


	//----- nvinfo : EIATTR_FRAME_SIZE
	.align		4
.L_5:
        /*0018*/ 	.byte	0x04, 0x11
        /*001a*/ 	.short	(.L_7 - .L_6)
	.align		4
.L_6:
        /*001c*/ 	.word	index@(triton_poi_fused__native_batch_norm_legit_no_training_convolution_hardtanh_17)
        /*0020*/ 	.word	0x00000000


	//----- nvinfo : EIATTR_MIN_STACK_SIZE
	.align		4
.L_7:
        /*0024*/ 	.byte	0x04, 0x12
        /*0026*/ 	.short	(.L_9 - .L_8)
	.align		4
.L_8:
        /*0028*/ 	.word	index@(triton_poi_fused__native_batch_norm_legit_no_training_convolution_hardtanh_17)
        /*002c*/ 	.word	0x00000000
.L_9:


//--------------------- .nv.info.triton_poi_fused__native_batch_norm_legit_no_training_convolution_hardtanh_17 --------------------------
	.section	.nv.info.triton_poi_fused__native_batch_norm_legit_no_training_convolution_hardtanh_17,"",@"SHT_CUDA_INFO"
	.sectionflags	@""
	.align	4


	//----- nvinfo : EIATTR_CUDA_API_VERSION
	.align		4
        /*0000*/ 	.byte	0x04, 0x37
        /*0002*/ 	.short	(.L_11 - .L_10)
.L_10:
        /*0004*/ 	.word	0x0000007c


	//----- nvinfo : EIATTR_KPARAM_INFO
	.align		4
.L_11:
        /*0008*/ 	.byte	0x04, 0x17
        /*000a*/ 	.short	(.L_13 - .L_12)
.L_12:
        /*000c*/ 	.word	0x00000000
        /*0010*/ 	.short	0x0008
        /*0012*/ 	.short	0x003c
        /*0014*/ 	.byte	0x00, 0xf0, 0x11, 0x00


	//----- nvinfo : EIATTR_KPARAM_INFO
	.align		4
.L_13:
        /*0018*/ 	.byte	0x04, 0x17
        /*001a*/ 	.short	(.L_15 - .L_14)
.L_14:
        /*001c*/ 	.word	0x00000000
        /*0020*/ 	.short	0x0007
        /*0022*/ 	.short	0x0038
        /*0024*/ 	.byte	0x00, 0xf0, 0x11, 0x00


	//----- nvinfo : EIATTR_KPARAM_INFO
	.align		4
.L_15:
        /*0028*/ 	.byte	0x04, 0x17
        /*002a*/ 	.short	(.L_17 - .L_16)
.L_16:
        /*002c*/ 	.word	0x00000000
        /*0030*/ 	.short	0x0006
        /*0032*/ 	.short	0x0030
        /*0034*/ 	.byte	0x00, 0xf4, 0x21, 0x00


	//----- nvinfo : EIATTR_KPARAM_INFO
	.align		4
.L_17:
        /*0038*/ 	.byte	0x04, 0x17
        /*003a*/ 	.short	(.L_19 - .L_18)
.L_18:
        /*003c*/ 	.word	0x00000000
        /*0040*/ 	.short	0x0005
        /*0042*/ 	.short	0x0028
        /*0044*/ 	.byte	0x00, 0xf4, 0x21, 0x00


	//----- nvinfo : EIATTR_KPARAM_INFO
	.align		4
.L_19:
        /*0048*/ 	.byte	0x04, 0x17
        /*004a*/ 	.short	(.L_21 - .L_20)
.L_20:
        /*004c*/ 	.word	0x00000000
        /*0050*/ 	.short	0x0004
        /*0052*/ 	.short	0x0020
        /*0054*/ 	.byte	0x00, 0xf4, 0x21, 0x00


	//----- nvinfo : EIATTR_KPARAM_INFO
	.align		4
.L_21:
        /*0058*/ 	.byte	0x04, 0x17
        /*005a*/ 	.short	(.L_23 - .L_22)
.L_22:
        /*005c*/ 	.word	0x00000000
        /*0060*/ 	.short	0x0003
        /*0062*/ 	.short	0x0018
        /*0064*/ 	.byte	0x00, 0xf4, 0x21, 0x00


	//----- nvinfo : EIATTR_KPARAM_INFO
	.align		4
.L_23:
        /*0068*/ 	.byte	0x04, 0x17
        /*006a*/ 	.short	(.L_25 - .L_24)
.L_24:
        /*006c*/ 	.word	0x00000000
        /*0070*/ 	.short	0x0002
        /*0072*/ 	.short	0x0010
        /*0074*/ 	.byte	0x00, 0xf4, 0x21, 0x00


	//----- nvinfo : EIATTR_KPARAM_INFO
	.align		4
.L_25:
        /*0078*/ 	.byte	0x04, 0x17
        /*007a*/ 	.short	(.L_27 - .L_26)
.L_26:
        /*007c*/ 	.word	0x00000000
        /*0080*/ 	.short	0x0001
        /*0082*/ 	.short	0x0008
        /*0084*/ 	.byte	0x00, 0xf4, 0x21, 0x00


	//----- nvinfo : EIATTR_KPARAM_INFO
	.align		4
.L_27:
        /*0088*/ 	.byte	0x04, 0x17
        /*008a*/ 	.short	(.L_29 - .L_28)
.L_28:
        /*008c*/ 	.word	0x00000000
        /*0090*/ 	.short	0x0000
        /*0092*/ 	.short	0x0000
        /*0094*/ 	.byte	0x00, 0xf4, 0x21, 0x00


	//----- nvinfo : EIATTR_SPARSE_MMA_MASK
	.align		4
.L_29:
        /*0098*/ 	.byte	0x03, 0x50
        /*009a*/ 	.short	0x0000


	//----- nvinfo : EIATTR_MAXREG_COUNT
	.align		4
        /*009c*/ 	.byte	0x03, 0x1b
        /*009e*/ 	.short	0x00ff


	//----- nvinfo : EIATTR_EXIT_INSTR_OFFSETS
	.align		4
        /*00a0*/ 	.byte	0x04, 0x1c
        /*00a2*/ 	.short	(.L_31 - .L_30)


	//   ....[0]....
.L_30:
        /*00a4*/ 	.word	0x00001a90


	//   ....[1]....
        /*00a8*/ 	.word	0x00001ad0


	//----- nvinfo : EIATTR_REQNTID
	.align		4
.L_31:
        /*00ac*/ 	.byte	0x04, 0x10
        /*00ae*/ 	.short	(.L_33 - .L_32)
.L_32:
        /*00b0*/ 	.word	0x00000100
        /*00b4*/ 	.word	0x00000001
        /*00b8*/ 	.word	0x00000001


	//----- nvinfo : EIATTR_CBANK_PARAM_SIZE
	.align		4
.L_33:
        /*00bc*/ 	.byte	0x03, 0x19
        /*00be*/ 	.short	0x0040


	//----- nvinfo : EIATTR_PARAM_CBANK
	.align		4
        /*00c0*/ 	.byte	0x04, 0x0a
        /*00c2*/ 	.short	(.L_35 - .L_34)
	.align		4
.L_34:
        /*00c4*/ 	.word	index@(.nv.constant0.triton_poi_fused__native_batch_norm_legit_no_training_convolution_hardtanh_17)
        /*00c8*/ 	.short	0x0210
        /*00ca*/ 	.short	0x0040


	//----- nvinfo : EIATTR_SW_WAR
	.align		4
.L_35:
        /*00cc*/ 	.byte	0x04, 0x36
        /*00ce*/ 	.short	(.L_37 - .L_36)
.L_36:
        /*00d0*/ 	.word	0x00000008
.L_37:


//--------------------- .nv.callgraph             --------------------------
	.section	.nv.callgraph,"",@"SHT_CUDA_CALLGRAPH"
	.align	4
	.sectionentsize	8
	.align		4
        /*0000*/ 	.word	0x00000000
	.align		4
        /*0004*/ 	.word	0xffffffff
	.align		4
        /*0008*/ 	.word	0x00000000
	.align		4
        /*000c*/ 	.word	0xfffffffe
	.align		4
        /*0010*/ 	.word	0x00000000
	.align		4
        /*0014*/ 	.word	0xfffffffd
	.align		4
        /*0018*/ 	.word	0x00000000
	.align		4
        /*001c*/ 	.word	0xfffffffc


//--------------------- .nv.constant4             --------------------------
	.section	.nv.constant4,"a",@progbits
	.align	8
	.align		8
.nv.constant4:
        /*0000*/ 	.dword	_$_str
	.align		8
        /*0008*/ 	.dword	_$_str_$_2


//--------------------- .text.triton_poi_fused__native_batch_norm_legit_no_training_convolution_hardtanh_17 --------------------------
	.section	.text.triton_poi_fused__native_batch_norm_legit_no_training_convolution_hardtanh_17,"ax",@progbits
	.sectionflags	@"SHF_BARRIERS=1"
	.align	128
        .global         triton_poi_fused__native_batch_norm_legit_no_training_convolution_hardtanh_17
        .type           triton_poi_fused__native_batch_norm_legit_no_training_convolution_hardtanh_17,@function
        .size           triton_poi_fused__native_batch_norm_legit_no_training_convolution_hardtanh_17,(.L_x_1 - triton_poi_fused__native_batch_norm_legit_no_training_convolution_hardtanh_17)
        .other          triton_poi_fused__native_batch_norm_legit_no_training_convolution_hardtanh_17,@"STO_CUDA_ENTRY STV_DEFAULT"
triton_poi_fused__native_batch_norm_legit_no_training_convolution_hardtanh_17:
.text.triton_poi_fused__native_batch_norm_legit_no_training_convolution_hardtanh_17:
[----:B------:R-:W0:Y:S01]  /*0000*/  LDC R1, c[0x0][0x28] ;  /* 0x00000a00ff017b82 */ /* 0x000e220000000800 */
[----:B------:R-:W1:Y:S01]  /*0010*/  S2R R28, SR_TID.X ;  /* 0x00000000001c7919 */ /* 0x000e620000002100 */
[----:B------:R-:W-:-:S06]  /*0020*/  IMAD.MOV.U32 R2, RZ, RZ, RZ ;  /* 0x000000ffff027224 */ /* 0x000fcc00078e00ff */
[----:B------:R-:W2:Y:S01]  /*0030*/  LDC.64 R34, c[0x0][0x210] ;  /* 0x00008400ff227b82 */ /* 0x000ea20000000a00 */
[----:B------:R-:W-:Y:S01]  /*0040*/  CS2R R12, SRZ ;  /* 0x00000000000c7805 */ /* 0x000fe2000001ff00 */
[----:B------:R-:W3:Y:S01]  /*0050*/  S2R R29, SR_CTAID.Y ;  /* 0x00000000001d7919 */ /* 0x000ee20000002600 */
[----:B------:R-:W-:Y:S01]  /*0060*/  ULDC.64 UR6, c[0x0][0x208] ;  /* 0x0000820000067ab9 */ /* 0x000fe20000000a00 */
[----:B------:R-:W-:Y:S02]  /*0070*/  CS2R R14, SRZ ;  /* 0x00000000000e7805 */ /* 0x000fe4000001ff00 */
[----:B------:R-:W-:Y:S01]  /*0080*/  CS2R R16, SRZ ;  /* 0x0000000000107805 */ /* 0x000fe2000001ff00 */
[----:B------:R-:W4:Y:S01]  /*0090*/  S2R R32, SR_CTAID.X ;  /* 0x0000000000207919 */ /* 0x000f220000002500 */
[----:B------:R-:W-:Y:S02]  /*00a0*/  CS2R R18, SRZ ;  /* 0x0000000000127805 */ /* 0x000fe4000001ff00 */
[----:B------:R-:W-:Y:S01]  /*00b0*/  CS2R R20, SRZ ;  /* 0x0000000000147805 */ /* 0x000fe2000001ff00 */
[----:B------:R-:W5:Y:S08]  /*00c0*/  S2UR UR5, SR_CgaCtaId ;  /* 0x00000000000579c3 */ /* 0x000f700000008800 */
[----:B------:R-:W2:Y:S01]  /*00d0*/  LDC.64 R44, c[0x0][0x220] ;  /* 0x00008800ff2c7b82 */ /* 0x000ea20000000a00 */
[----:B-1----:R-:W-:Y:S01]  /*00e0*/  IMAD.SHL.U32 R0, R28, 0x2, RZ ;  /* 0x000000021c007824 */ /* 0x002fe200078e00ff */
[----:B------:R-:W-:-:S04]  /*00f0*/  SHF.R.U32.HI R5, RZ, 0x7, R28 ;  /* 0x00000007ff057819 */ /* 0x000fc8000001161c */
[----:B------:R-:W-:Y:S02]  /*0100*/  LOP3.LUT R0, R0, 0xfe, RZ, 0xc0, !PT ;  /* 0x000000fe00007812 */ /* 0x000fe400078ec0ff */
[----:B------:R-:W-:Y:S01]  /*0110*/  SGXT.U32 R5, R5, 0x1 ;  /* 0x000000010505781a */ /* 0x000fe20000000000 */
[----:B----4-:R-:W-:Y:S01]  /*0120*/  IMAD.SHL.U32 R32, R32, 0x10, RZ ;  /* 0x0000001020207824 */ /* 0x010fe200078e00ff */
[----:B---3--:R-:W-:-:S04]  /*0130*/  PRMT R3, R0, 0x6540, R29 ;  /* 0x0000654000037816 */ /* 0x008fc8000000001d */
[----:B------:R-:W-:Y:S01]  /*0140*/  LOP3.LUT R0, R32, R5, RZ, 0xfc, !PT ;  /* 0x0000000520007212 */ /* 0x000fe200078efcff */
[C---:B------:R-:W-:Y:S01]  /*0150*/  IMAD.HI R2, R3.reuse, -0x6628dd25, R2 ;  /* 0x99d722db03027827 */ /* 0x040fe200078e0202 */
[----:B------:R-:W-:Y:S02]  /*0160*/  ISETP.GE.AND P0, PT, R3, 0x6a8, PT ;  /* 0x000006a80300780c */ /* 0x000fe40003f06270 */
[C---:B------:R-:W-:Y:S02]  /*0170*/  LOP3.LUT R4, R0.reuse, 0x2, RZ, 0xfc, !PT ;  /* 0x0000000200047812 */ /* 0x040fe400078efcff */
[----:B------:R-:W-:Y:S02]  /*0180*/  SHF.R.U32.HI R5, RZ, 0x1f, R2 ;  /* 0x0000001fff057819 */ /* 0x000fe40000011602 */
[----:B------:R-:W-:Y:S02]  /*0190*/  ISETP.LT.AND P6, PT, R0, 0x10, !P0 ;  /* 0x000000100000780c */ /* 0x000fe400047c1270 */
[----:B------:R-:W-:-:S02]  /*01a0*/  LEA.HI.SX32 R5, R2, R5, 0x18 ;  /* 0x0000000502057211 */ /* 0x000fc400078fc2ff */
[----:B------:R-:W-:Y:S02]  /*01b0*/  ISETP.LT.AND P5, PT, R4, 0x10, !P0 ;  /* 0x000000100400780c */ /* 0x000fe400047a1270 */
[C---:B------:R-:W-:Y:S01]  /*01c0*/  LOP3.LUT R4, R0.reuse, 0x4, RZ, 0xfc, !PT ;  /* 0x0000000400047812 */ /* 0x040fe200078efcff */
[C---:B------:R-:W-:Y:S01]  /*01d0*/  IMAD R2, R5.reuse, -0x1aa, R3 ;  /* 0xfffffe5605027824 */ /* 0x040fe200078e0203 */
[----:B------:R-:W-:Y:S02]  /*01e0*/  LOP3.LUT R6, R0, 0x6, RZ, 0xfc, !PT ;  /* 0x0000000600067812 */ /* 0x000fe400078efcff */
[----:B------:R-:W-:Y:S01]  /*01f0*/  ISETP.LT.AND P1, PT, R4, 0x10, !P0 ;  /* 0x000000100400780c */ /* 0x000fe20004721270 */
[----:B------:R-:W-:Y:S01]  /*0200*/  IMAD R3, R5, 0x1aa0, R2 ;  /* 0x00001aa005037824 */ /* 0x000fe200078e0202 */
[----:B------:R-:W-:Y:S02]  /*0210*/  ISETP.LT.AND P4, PT, R6, 0x10, !P0 ;  /* 0x000000100600780c */ /* 0x000fe40004781270 */
[C---:B------:R-:W-:Y:S01]  /*0220*/  LOP3.LUT R7, R0.reuse, 0x8, RZ, 0xfc, !PT ;  /* 0x0000000800077812 */ /* 0x040fe200078efcff */
[C---:B------:R-:W-:Y:S01]  /*0230*/  IMAD R3, R0.reuse, 0x1aa, R3 ;  /* 0x000001aa00037824 */ /* 0x040fe200078e0203 */
[----:B------:R-:W-:-:S02]  /*0240*/  LOP3.LUT R2, R0, 0xa, RZ, 0xfc, !PT ;  /* 0x0000000a00027812 */ /* 0x000fc400078efcff */
[----:B------:R-:W-:Y:S01]  /*0250*/  ISETP.LT.AND P3, PT, R7, 0x10, !P0 ;  /* 0x000000100700780c */ /* 0x000fe20004761270 */
[C-C-:B--2---:R-:W-:Y:S01]  /*0260*/  IMAD.WIDE R8, R3.reuse, 0x4, R34.reuse ;  /* 0x0000000403087825 */ /* 0x144fe200078e0222 */
[----:B------:R-:W-:Y:S02]  /*0270*/  ISETP.LT.AND P2, PT, R2, 0x10, !P0 ;  /* 0x000000100200780c */ /* 0x000fe40004741270 */
[----:B------:R-:W-:Y:S01]  /*0280*/  P2R R25, PR, RZ, 0x2 ;  /* 0x00000002ff197803 */ /* 0x000fe20000000000 */
[C---:B------:R-:W-:Y:S01]  /*0290*/  VIADD R4, R3.reuse, 0x354 ;  /* 0x0000035403047836 */ /* 0x040fe20000000000 */
[----:B------:R1:W2:Y:S01]  /*02a0*/  @P6 LDG.E.EL.64 R12, desc[UR6][R8.64] ;  /* 0x00000006080c6981 */ /* 0x0002a2000c2e1b00 */
[----:B------:R-:W-:Y:S01]  /*02b0*/  VIADD R5, R3, 0x6a8 ;  /* 0x000006a803057836 */ /* 0x000fe20000000000 */
[----:B------:R-:W-:Y:S01]  /*02c0*/  P2R R26, PR, RZ, 0x40 ;  /* 0x00000040ff1a7803 */ /* 0x000fe20000000000 */
[----:B------:R-:W-:Y:S01]  /*02d0*/  IMAD.WIDE R10, R4, 0x4, R34 ;  /* 0x00000004040a7825 */ /* 0x000fe200078e0222 */
[----:B------:R-:W-:Y:S01]  /*02e0*/  UMOV UR4, 0x400 ;  /* 0x0000040000047882 */ /* 0x000fe20000000000 */
[----:B------:R-:W-:-:S02]  /*02f0*/  P2R R24, PR, RZ, 0x20 ;  /* 0x00000020ff187803 */ /* 0x000fc40000000000 */
[----:B------:R-:W-:Y:S01]  /*0300*/  IMAD.WIDE R22, R5, 0x4, R34 ;  /* 0x0000000405167825 */ /* 0x000fe200078e0222 */
[----:B------:R-:W3:Y:S04]  /*0310*/  @P5 LDG.E.EL.64 R14, desc[UR6][R10.64] ;  /* 0x000000060a0e5981 */ /* 0x000ee8000c2e1b00 */
[----:B------:R4:W3:Y:S01]  /*0320*/  @P1 LDG.E.EL.64 R16, desc[UR6][R22.64] ;  /* 0x0000000616101981 */ /* 0x0008e2000c2e1b00 */
[----:B------:R-:W-:-:S04]  /*0330*/  VIADD R6, R3, 0x9fc ;  /* 0x000009fc03067836 */ /* 0x000fc80000000000 */
[----:B------:R-:W-:-:S05]  /*0340*/  IMAD.WIDE R40, R6, 0x4, R34 ;  /* 0x0000000406287825 */ /* 0x000fca00078e0222 */
[----:B------:R-:W3:Y:S01]  /*0350*/  @P4 LDG.E.EL.64 R18, desc[UR6][R40.64] ;  /* 0x0000000628124981 */ /* 0x000ee2000c2e1b00 */
[----:B------:R-:W-:-:S04]  /*0360*/  VIADD R7, R3, 0xd50 ;  /* 0x00000d5003077836 */ /* 0x000fc80000000000 */
[----:B------:R-:W-:-:S05]  /*0370*/  IMAD.WIDE R38, R7, 0x4, R34 ;  /* 0x0000000407267825 */ /* 0x000fca00078e0222 */
[----:B------:R-:W3:Y:S01]  /*0380*/  @P3 LDG.E.EL.64 R20, desc[UR6][R38.64] ;  /* 0x0000000626143981 */ /* 0x000ee2000c2e1b00 */
[----:B-1----:R-:W-:Y:S01]  /*0390*/  VIADD R9, R3, 0x10a4 ;  /* 0x000010a403097836 */ /* 0x002fe20000000000 */
[----:B0---4-:R-:W-:-:S03]  /*03a0*/  CS2R R22, SRZ ;  /* 0x0000000000167805 */ /* 0x011fc6000001ff00 */
[----:B------:R-:W-:-:S05]  /*03b0*/  IMAD.WIDE R36, R9, 0x4, R34 ;  /* 0x0000000409247825 */ /* 0x000fca00078e0222 */
[----:B------:R-:W4:Y:S01]  /*03c0*/  @P2 LDG.E.EL.64 R22, desc[UR6][R36.64] ;  /* 0x0000000624162981 */ /* 0x000f22000c2e1b00 */
[----:B------:R-:W-:-:S04]  /*03d0*/  LOP3.LUT R2, R0, 0xc, RZ, 0xfc, !PT ;  /* 0x0000000c00027812 */ /* 0x000fc800078efcff */
[----:B------:R-:W-:Y:S01]  /*03e0*/  ISETP.LT.AND P1, PT, R2, 0x10, !P0 ;  /* 0x000000100200780c */ /* 0x000fe20004721270 */
[----:B------:R-:W-:Y:S01]  /*03f0*/  VIADD R10, R3, 0x13f8 ;  /* 0x000013f8030a7836 */ /* 0x000fe20000000000 */
[----:B------:R-:W-:Y:S02]  /*0400*/  LOP3.LUT R0, R0, 0xe, RZ, 0xfc, !PT ;  /* 0x0000000e00007812 */ /* 0x000fe400078efcff */
[----:B------:R-:W-:Y:S02]  /*0410*/  P2R R8, PR, RZ, 0x10 ;  /* 0x00000010ff087803 */ /* 0x000fe40000000000 */
[----:B------:R-:W-:Y:S02]  /*0420*/  ISETP.NE.AND P4, PT, R26, RZ, PT ;  /* 0x000000ff1a00720c */ /* 0x000fe40003f85270 */
[----:B------:R-:W-:Y:S02]  /*0430*/  CS2R R26, SRZ ;  /* 0x00000000001a7805 */ /* 0x000fe4000001ff00 */
[----:B------:R-:W-:Y:S01]  /*0440*/  ISETP.LT.AND P0, PT, R0, 0x10, !P0 ;  /* 0x000000100000780c */ /* 0x000fe20004701270 */
[----:B------:R-:W-:-:S04]  /*0450*/  IMAD.WIDE R30, R10, 0x4, R34 ;  /* 0x000000040a1e7825 */ /* 0x000fc800078e0222 */
[----:B------:R-:W-:Y:S01]  /*0460*/  VIADD R2, R3, 0x174c ;  /* 0x0000174c03027836 */ /* 0x000fe20000000000 */
[----:B------:R0:W4:Y:S03]  /*0470*/  @P1 LDG.E.EL.64 R26, desc[UR6][R30.64] ;  /* 0x000000061e1a1981 */ /* 0x000126000c2e1b00 */
[----:B------:R-:W-:Y:S01]  /*0480*/  IMAD.WIDE R34, R2, 0x4, R34 ;  /* 0x0000000402227825 */ /* 0x000fe200078e0222 */
[----:B0-----:R-:W-:-:S06]  /*0490*/  CS2R R30, SRZ ;  /* 0x00000000001e7805 */ /* 0x001fcc000001ff00 */
[----:B------:R0:W4:Y:S01]  /*04a0*/  @P0 LDG.E.EL.64 R30, desc[UR6][R34.64] ;  /* 0x00000006221e0981 */ /* 0x000122000c2e1b00 */
[----:B------:R-:W-:Y:S01]  /*04b0*/  SHF.R.U32.HI R11, RZ, 0x4, R28 ;  /* 0x00000004ff0b7819 */ /* 0x000fe2000001161c */
[C---:B------:R-:W-:Y:S01]  /*04c0*/  IMAD.SHL.U32 R33, R28.reuse, 0x8, RZ ;  /* 0x000000081c217824 */ /* 0x040fe200078e00ff */
[----:B0-----:R-:W-:Y:S01]  /*04d0*/  PRMT R35, R28, 0x6540, R29 ;  /* 0x000065401c237816 */ /* 0x001fe2000000001d */
[----:B------:R-:W-:-:S04]  /*04e0*/  IMAD.MOV.U32 R34, RZ, RZ, RZ ;  /* 0x000000ffff227224 */ /* 0x000fc800078e00ff */
[----:B------:R-:W-:Y:S01]  /*04f0*/  IMAD.HI R0, R35, -0x6628dd25, R34 ;  /* 0x99d722db23007827 */ /* 0x000fe200078e0222 */
[----:B-----5:R-:W-:Y:S01]  /*0500*/  UPRMT UR4, UR5, 0x654, UR4 ;  /* 0x0000065405047896 */ /* 0x020fe20008000004 */
[----:B------:R-:W-:Y:S02]  /*0510*/  LOP3.LUT R36, R11, 0x8, RZ, 0xc0, !PT ;  /* 0x000000080b247812 */ /* 0x000fe400078ec0ff */
[----:B------:R-:W-:Y:S02]  /*0520*/  LOP3.LUT R37, R33, 0x7f8, RZ, 0xc0, !PT ;  /* 0x000007f821257812 */ /* 0x000fe400078ec0ff */
[----:B------:R-:W-:-:S04]  /*0530*/  SHF.R.U32.HI R11, RZ, 0x1f, R0 ;  /* 0x0000001fff0b7819 */ /* 0x000fc80000011600 */
[----:B------:R-:W-:Y:S02]  /*0540*/  LEA.HI.SX32 R33, R0, R11, 0x18 ;  /* 0x0000000b00217211 */ /* 0x000fe400078fc2ff */
[----:B------:R-:W-:Y:S02]  /*0550*/  IADD3 R0, R37, UR4, R36 ;  /* 0x0000000425007c10 */ /* 0x000fe4000fffe024 */
[----:B------:R-:W-:-:S04]  /*0560*/  LOP3.LUT R11, R28, 0xff, RZ, 0xc0, !PT ;  /* 0x000000ff1c0b7812 */ /* 0x000fc800078ec0ff */
[----:B------:R-:W-:Y:S01]  /*0570*/  LEA R11, R11, UR4, 0x2 ;  /* 0x000000040b0b7c11 */ /* 0x000fe2000f8e10ff */
[----:B------:R-:W-:Y:S01]  /*0580*/  IMAD R38, R33, -0x1aa, R35 ;  /* 0xfffffe5621267824 */ /* 0x000fe200078e0223 */
[----:B--2---:R-:W-:Y:S01]  /*0590*/  STS.64 [R0], R12 ;  /* 0x0000000c00007388 */ /* 0x004fe20000000a00 */
[----:B------:R-:W-:Y:S06]  /*05a0*/  BAR.SYNC.DEFER_BLOCKING 0x0 ;  /* 0x0000000000007b1d */ /* 0x000fec0000010000 */
[----:B------:R-:W-:Y:S04]  /*05b0*/  LDS R12, [R11] ;  /* 0x000000000b0c7984 */ /* 0x000fe80000000800 */
[----:B------:R-:W-:Y:S01]  /*05c0*/  LDS R13, [R11+0x408] ;  /* 0x000408000b0d7984 */ /* 0x000fe20000000800 */
[----:B------:R-:W-:Y:S06]  /*05d0*/  BAR.SYNC.DEFER_BLOCKING 0x0 ;  /* 0x0000000000007b1d */ /* 0x000fec0000010000 */
[----:B---3--:R-:W-:Y:S02]  /*05e0*/  STS.64 [R0], R14 ;  /* 0x0000000e00007388 */ /* 0x008fe40000000a00 */
[----:B------:R-:W-:Y:S06]  /*05f0*/  BAR.SYNC.DEFER_BLOCKING 0x0 ;  /* 0x0000000000007b1d */ /* 0x000fec0000010000 */
[----:B------:R-:W-:Y:S04]  /*0600*/  LDS R14, [R11] ;  /* 0x000000000b0e7984 */ /* 0x000fe80000000800 */
[----:B------:R-:W-:Y:S01]  /*0610*/  LDS R15, [R11+0x408] ;  /* 0x000408000b0f7984 */ /* 0x000fe20000000800 */
[----:B------:R-:W-:Y:S06]  /*0620*/  BAR.SYNC.DEFER_BLOCKING 0x0 ;  /* 0x0000000000007b1d */ /* 0x000fec0000010000 */
[----:B------:R0:W-:Y:S02]  /*0630*/  STS.64 [R0], R16 ;  /* 0x0000001000007388 */ /* 0x0001e40000000a00 */
[----:B------:R-:W-:Y:S01]  /*0640*/  BAR.SYNC.DEFER_BLOCKING 0x0 ;  /* 0x0000000000007b1d */ /* 0x000fe20000010000 */
[----:B------:R-:W-:Y:S01]  /*0650*/  ISETP.GE.AND P5, PT, R35, 0x6a8, PT ;  /* 0x000006a82300780c */ /* 0x000fe20003fa6270 */
[----:B------:R-:W-:-:S02]  /*0660*/  IMAD.MOV.U32 R39, RZ, RZ, RZ ;  /* 0x000000ffff277224 */ /* 0x000fc400078e00ff */
[----:B------:R-:W-:-:S04]  /*0670*/  IMAD.WIDE R44, R38, 0x4, R44 ;  /* 0x00000004262c7825 */ /* 0x000fc800078e022c */
[----:B0-----:R-:W0:Y:S01]  /*0680*/  LDC.64 R16, c[0x0][0x228] ;  /* 0x00008a00ff107b82 */ /* 0x001e220000000a00 */
[----:B------:R-:W-:Y:S04]  /*0690*/  LDS R33, [R11] ;  /* 0x000000000b217984 */ /* 0x000fe80000000800 */
[----:B------:R-:W-:Y:S03]  /*06a0*/  LDS R34, [R11+0x408] ;  /* 0x000408000b227984 */ /* 0x000fe60000000800 */
[----:B------:R-:W-:Y:S06]  /*06b0*/  BAR.SYNC.DEFER_BLOCKING 0x0 ;  /* 0x0000000000007b1d */ /* 0x000fec0000010000 */
[----:B------:R-:W-:Y:S02]  /*06c0*/  STS.64 [R0], R18 ;  /* 0x0000001200007388 */ /* 0x000fe40000000a00 */
[----:B------:R-:W-:Y:S06]  /*06d0*/  BAR.SYNC.DEFER_BLOCKING 0x0 ;  /* 0x0000000000007b1d */ /* 0x000fec0000010000 */
[----:B------:R-:W-:Y:S04]  /*06e0*/  LDS R36, [R11] ;  /* 0x000000000b247984 */ /* 0x000fe80000000800 */
[----:B------:R-:W-:Y:S01]  /*06f0*/  LDS R37, [R11+0x408] ;  /* 0x000408000b257984 */ /* 0x000fe20000000800 */
[----:B------:R-:W-:Y:S06]  /*0700*/  BAR.SYNC.DEFER_BLOCKING 0x0 ;  /* 0x0000000000007b1d */ /* 0x000fec0000010000 */
[----:B------:R-:W-:Y:S02]  /*0710*/  STS.64 [R0], R20 ;  /* 0x0000001400007388 */ /* 0x000fe40000000a00 */
[----:B------:R-:W-:Y:S06]  /*0720*/  BAR.SYNC.DEFER_BLOCKING 0x0 ;  /* 0x0000000000007b1d */ /* 0x000fec0000010000 */
[----:B------:R-:W-:Y:S04]  /*0730*/  LDS R40, [R11] ;  /* 0x000000000b287984 */ /* 0x000fe80000000800 */
[----:B------:R-:W-:Y:S01]  /*0740*/  LDS R42, [R11+0x408] ;  /* 0x000408000b2a7984 */ /* 0x000fe20000000800 */
[----:B------:R-:W-:Y:S06]  /*0750*/  BAR.SYNC.DEFER_BLOCKING 0x0 ;  /* 0x0000000000007b1d */ /* 0x000fec0000010000 */
[----:B----4-:R1:W-:Y:S02]  /*0760*/  STS.64 [R0], R22 ;  /* 0x0000001600007388 */ /* 0x0103e40000000a00 */
[----:B------:R-:W-:Y:S08]  /*0770*/  BAR.SYNC.DEFER_BLOCKING 0x0 ;  /* 0x0000000000007b1d */ /* 0x000ff00000010000 */
[----:B-1----:R-:W1:Y:S01]  /*0780*/  LDC.64 R22, c[0x0][0x230] ;  /* 0x00008c00ff167b82 */ /* 0x002e620000000a00 */
[----:B------:R-:W-:Y:S04]  /*0790*/  LDS R21, [R11] ;  /* 0x000000000b157984 */ /* 0x000fe80000000800 */
[----:B------:R-:W-:Y:S03]  /*07a0*/  LDS R20, [R11+0x408] ;  /* 0x000408000b147984 */ /* 0x000fe60000000800 */
[----:B------:R-:W-:Y:S06]  /*07b0*/  BAR.SYNC.DEFER_BLOCKING 0x0 ;  /* 0x0000000000007b1d */ /* 0x000fec0000010000 */
[----:B------:R2:W-:Y:S02]  /*07c0*/  STS.64 [R0], R26 ;  /* 0x0000001a00007388 */ /* 0x0005e40000000a00 */
[----:B------:R-:W-:Y:S08]  /*07d0*/  BAR.SYNC.DEFER_BLOCKING 0x0 ;  /* 0x0000000000007b1d */ /* 0x000ff00000010000 */
[----:B--2---:R-:W2:Y:S01]  /*07e0*/  LDC.64 R26, c[0x0][0x218] ;  /* 0x00008600ff1a7b82 */ /* 0x004ea20000000a00 */
[----:B------:R-:W-:Y:S04]  /*07f0*/  LDS R19, [R11] ;  /* 0x000000000b137984 */ /* 0x000fe80000000800 */
[----:B------:R-:W-:Y:S03]  /*0800*/  LDS R18, [R11+0x408] ;  /* 0x000408000b127984 */ /* 0x000fe60000000800 */
[----:B------:R-:W-:Y:S06]  /*0810*/  BAR.SYNC.DEFER_BLOCKING 0x0 ;  /* 0x0000000000007b1d */ /* 0x000fec0000010000 */
[----:B------:R3:W-:Y:S02]  /*0820*/  STS.64 [R0], R30 ;  /* 0x0000001e00007388 */ /* 0x0007e40000000a00 */
[----:B------:R-:W-:Y:S06]  /*0830*/  BAR.SYNC.DEFER_BLOCKING 0x0 ;  /* 0x0000000000007b1d */ /* 0x000fec0000010000 */
[----:B------:R-:W3:Y:S01]  /*0840*/  @!P5 LDG.E.EL R39, desc[UR6][R44.64] ;  /* 0x000000062c27d981 */ /* 0x000ee2000c2e1900 */
[----:B------:R-:W-:-:S02]  /*0850*/  IMAD.MOV.U32 R41, RZ, RZ, RZ ;  /* 0x000000ffff297224 */ /* 0x000fc400078e00ff */
[----:B--2---:R-:W-:-:S04]  /*0860*/  IMAD.WIDE R26, R38, 0x4, R26 ;  /* 0x00000004261a7825 */ /* 0x004fc800078e021a */
[C---:B0-----:R-:W-:Y:S01]  /*0870*/  IMAD.WIDE R16, R38.reuse, 0x4, R16 ;  /* 0x0000000426107825 */ /* 0x041fe200078e0210 */
[----:B------:R-:W2:Y:S03]  /*0880*/  @!P5 LDG.E.EL R41, desc[UR6][R26.64] ;  /* 0x000000061a29d981 */ /* 0x000ea6000c2e1900 */
[----:B-1----:R-:W-:-:S04]  /*0890*/  IMAD.WIDE R22, R38, 0x4, R22 ;  /* 0x0000000426167825 */ /* 0x002fc800078e0216 */
[----:B------:R-:W-:Y:S02]  /*08a0*/  IMAD.MOV.U32 R43, RZ, RZ, RZ ;  /* 0x000000ffff2b7224 */ /* 0x000fe400078e00ff */
[----:B------:R-:W-:-:S04]  /*08b0*/  IMAD.MOV.U32 R38, RZ, RZ, RZ ;  /* 0x000000ffff267224 */ /* 0x000fc800078e00ff */
[----:B------:R0:W4:Y:S04]  /*08c0*/  @!P5 LDG.E.EL R43, desc[UR6][R16.64] ;  /* 0x00000006102bd981 */ /* 0x000128000c2e1900 */
[----:B------:R1:W4:Y:S04]  /*08d0*/  @!P5 LDG.E.EL R38, desc[UR6][R22.64] ;  /* 0x000000061626d981 */ /* 0x000328000c2e1900 */
[----:B0-----:R-:W2:Y:S04]  /*08e0*/  LDS R16, [R11+0x408] ;  /* 0x000408000b107984 */ /* 0x001ea80000000800 */
[----:B-1----:R-:W0:Y:S01]  /*08f0*/  LDS R22, [R11] ;  /* 0x000000000b167984 */ /* 0x002e220000000800 */
[----:B------:R-:W-:Y:S01]  /*0900*/  IMAD.MOV.U32 R35, RZ, RZ, 0x3e800000 ;  /* 0x3e800000ff237424 */ /* 0x000fe200078e00ff */
[----:B------:R-:W-:Y:S01]  /*0910*/  BAR.SYNC.DEFER_BLOCKING 0x0 ;  /* 0x0000000000007b1d */ /* 0x000fe20000010000 */
[----:B---3--:R-:W-:-:S05]  /*0920*/  FADD R30, R39, 9.9999997473787516356e-06 ;  /* 0x3727c5ac271e7421 */ /* 0x008fca0000000000 */
[----:B------:R-:W1:Y:S02]  /*0930*/  MUFU.SQRT R31, R30 ;  /* 0x0000001e001f7308 */ /* 0x000e640000002000 */
[C---:B-1----:R-:W-:Y:S02]  /*0940*/  FSETP.GT.AND P5, PT, R31.reuse, 8.50705917302346158658e+37, PT ;  /* 0x7e8000001f00780b */ /* 0x042fe40003fa4000 */
[----:B------:R-:W-:-:S11]  /*0950*/  FSETP.GEU.AND P6, PT, R31, 1.175494350822287508e-38, PT ;  /* 0x008000001f00780b */ /* 0x000fd60003fce000 */
[----:B------:R-:W-:-:S04]  /*0960*/  @P5 FMUL R31, R31, 0.25 ;  /* 0x3e8000001f1f5820 */ /* 0x000fc80000400000 */
[----:B------:R-:W-:-:S04]  /*0970*/  @!P6 FMUL R31, R31, 16777216 ;  /* 0x4b8000001f1fe820 */ /* 0x000fc80000400000 */
[----:B------:R-:W1:Y:S01]  /*0980*/  MUFU.RCP R39, R31 ;  /* 0x0000001f00277308 */ /* 0x000e620000001000 */
[----:B------:R-:W-:Y:S01]  /*0990*/  FSEL R26, R35, 1, P5 ;  /* 0x3f800000231a7808 */ /* 0x000fe20002800000 */
[----:B--2---:R-:W-:-:S04]  /*09a0*/  FADD R16, R16, -R41 ;  /* 0x8000002910107221 */ /* 0x004fc80000000000 */
[----:B------:R-:W-:-:S04]  /*09b0*/  @!P6 FMUL R26, R26, 16777216 ;  /* 0x4b8000001a1ae820 */ /* 0x000fc80000400000 */
[----:B-1----:R-:W-:-:S04]  /*09c0*/  FMUL R39, R39, R26 ;  /* 0x0000001a27277220 */ /* 0x002fc80000400000 */
[----:B------:R-:W-:-:S04]  /*09d0*/  FMUL R17, R39, R16 ;  /* 0x0000001027117220 */ /* 0x000fc80000400000 */
[----:B----4-:R-:W-:-:S05]  /*09e0*/  FFMA R17, R17, R43, R38 ;  /* 0x0000002b11117223 */ /* 0x010fca0000000026 */
[----:B------:R-:W-:-:S04]  /*09f0*/  FSETP.GTU.AND P5, PT, R17, RZ, PT ;  /* 0x000000ff1100720b */ /* 0x000fc80003fac000 */
[----:B------:R-:W-:Y:S01]  /*0a00*/  FSEL R16, R17, RZ, P5 ;  /* 0x000000ff11107208 */ /* 0x000fe20002800000 */
[----:B0-----:R-:W-:-:S03]  /*0a10*/  FADD R22, R22, -R41 ;  /* 0x8000002916167221 */ /* 0x001fc60000000000 */
[C---:B------:R-:W-:Y:S01]  /*0a20*/  FSETP.GEU.AND P5, PT, R16.reuse, 6, PT ;  /* 0x40c000001000780b */ /* 0x040fe20003fae000 */
[----:B------:R-:W-:Y:S01]  /*0a30*/  FMUL R17, R39, R22 ;  /* 0x0000001627117220 */ /* 0x000fe20000400000 */
[----:B------:R-:W-:-:S03]  /*0a40*/  FSETP.NAN.AND P6, PT, R16, R16, PT ;  /* 0x000000101000720b */ /* 0x000fc60003fc8000 */
[----:B------:R-:W-:-:S08]  /*0a50*/  FFMA R17, R17, R43, R38 ;  /* 0x0000002b11117223 */ /* 0x000fd00000000026 */
[----:B------:R-:W-:Y:S02]  /*0a60*/  @P5 SEL R16, R16, 0x40c00000, P6 ;  /* 0x40c0000010105807 */ /* 0x000fe40003000000 */
[----:B------:R-:W-:-:S04]  /*0a70*/  FSETP.GTU.AND P5, PT, R17, RZ, PT ;  /* 0x000000ff1100720b */ /* 0x000fc80003fac000 */
[----:B------:R-:W-:Y:S01]  /*0a80*/  FSEL R17, R17, RZ, P5 ;  /* 0x000000ff11117208 */ /* 0x000fe20002800000 */
[----:B------:R-:W-:-:S03]  /*0a90*/  FADD R18, R18, -R41 ;  /* 0x8000002912127221 */ /* 0x000fc60000000000 */
[----:B------:R-:W-:Y:S01]  /*0aa0*/  FSETP.GEU.AND P5, PT, R17, 6, PT ;  /* 0x40c000001100780b */ /* 0x000fe20003fae000 */
[----:B------:R-:W-:Y:S01]  /*0ab0*/  FMUL R23, R39, R18 ;  /* 0x0000001227177220 */ /* 0x000fe20000400000 */
[----:B------:R-:W-:-:S03]  /*0ac0*/  FSETP.NAN.AND P6, PT, R17, R17, PT ;  /* 0x000000111100720b */ /* 0x000fc60003fc8000 */
[----:B------:R-:W-:-:S08]  /*0ad0*/  FFMA R23, R23, R43, R38 ;  /* 0x0000002b17177223 */ /* 0x000fd00000000026 */
[----:B------:R-:W-:Y:S02]  /*0ae0*/  @P5 SEL R17, R17, 0x40c00000, P6 ;  /* 0x40c0000011115807 */ /* 0x000fe40003000000 */
[----:B------:R-:W-:-:S04]  /*0af0*/  FSETP.GTU.AND P5, PT, R23, RZ, PT ;  /* 0x000000ff1700720b */ /* 0x000fc80003fac000 */
[----:B------:R-:W-:Y:S01]  /*0b00*/  FSEL R18, R23, RZ, P5 ;  /* 0x000000ff17127208 */ /* 0x000fe20002800000 */
[----:B------:R-:W-:-:S03]  /*0b10*/  FADD R22, R19, -R41 ;  /* 0x8000002913167221 */ /* 0x000fc60000000000 */
        /* <DEDUP_REMOVED lines=94> */
[----:B------:R-:W-:Y:S02]  /*1100*/  FSEL R35, R13, RZ, P5 ;  /* 0x000000ff0d237208 */ /* 0x000fe40002800000 */
[----:B------:R-:W0:Y:S01]  /*1110*/  S2R R13, SR_TID.X ;  /* 0x00000000000d7919 */ /* 0x000e220000002100 */
[----:B------:R-:W-:Y:S01]  /*1120*/  FADD R12, R12, -R41 ;  /* 0x800000290c0c7221 */ /* 0x000fe20000000000 */
[----:B------:R-:W-:-:S03]  /*1130*/  FSETP.GEU.AND P5, PT, R35, 6, PT ;  /* 0x40c000002300780b */ /* 0x000fc60003fae000 */
[----:B------:R-:W-:Y:S01]  /*1140*/  FMUL R39, R39, R12 ;  /* 0x0000000c27277220 */ /* 0x000fe20000400000 */
[----:B------:R-:W-:-:S03]  /*1150*/  FSETP.NAN.AND P6, PT, R35, R35, PT ;  /* 0x000000232300720b */ /* 0x000fc60003fc8000 */
[----:B------:R-:W-:-:S06]  /*1160*/  FFMA R39, R39, R43, R38 ;  /* 0x0000002b27277223 */ /* 0x000fcc0000000026 */
[----:B------:R-:W-:Y:S02]  /*1170*/  @P5 SEL R35, R35, 0x40c00000, P6 ;  /* 0x40c0000023235807 */ /* 0x000fe40003000000 */
[----:B------:R-:W-:Y:S01]  /*1180*/  FSETP.GTU.AND P5, PT, R39, RZ, PT ;  /* 0x000000ff2700720b */ /* 0x000fe20003fac000 */
[----:B------:R-:W-:-:S03]  /*1190*/  IMAD.SHL.U32 R12, R28, 0x10, RZ ;  /* 0x000000101c0c7824 */ /* 0x000fc600078e00ff */
[----:B------:R-:W-:Y:S02]  /*11a0*/  FSEL R36, R39, RZ, P5 ;  /* 0x000000ff27247208 */ /* 0x000fe40002800000 */
[----:B------:R-:W-:Y:S01]  /*11b0*/  LOP3.LUT R12, R12, 0xff0, RZ, 0xc0, !PT ;  /* 0x00000ff00c0c7812 */ /* 0x000fe200078ec0ff */
[----:B------:R-:W1:Y:S01]  /*11c0*/  LDC.64 R38, c[0x0][0x238] ;  /* 0x00008e00ff267b82 */ /* 0x000e620000000a00 */
[C---:B------:R-:W-:Y:S02]  /*11d0*/  FSETP.GEU.AND P5, PT, R36.reuse, 6, PT ;  /* 0x40c000002400780b */ /* 0x040fe40003fae000 */
[----:B------:R-:W-:Y:S01]  /*11e0*/  FSETP.NAN.AND P6, PT, R36, R36, PT ;  /* 0x000000242400720b */ /* 0x000fe20003fc8000 */
[----:B0-----:R-:W-:Y:S01]  /*11f0*/  IMAD.SHL.U32 R37, R13, 0x4, RZ ;  /* 0x000000040d257824 */ /* 0x001fe200078e00ff */
[----:B------:R-:W-:-:S09]  /*1200*/  LEA.HI R13, R12, UR4, RZ, 0x1e ;  /* 0x000000040c0d7c11 */ /* 0x000fd2000f8ff0ff */
[----:B------:R-:W-:Y:S01]  /*1210*/  @P5 SEL R36, R36, 0x40c00000, P6 ;  /* 0x40c0000024245807 */ /* 0x000fe20003000000 */
[----:B------:R-:W-:-:S05]  /*1220*/  IMAD R40, R12, 0x4, R13 ;  /* 0x000000040c287824 */ /* 0x000fca00078e020d */
[----:B------:R-:W-:Y:S04]  /*1230*/  STS [R40], R36 ;  /* 0x0000002428007388 */ /* 0x000fe80000000800 */
[----:B------:R-:W-:Y:S04]  /*1240*/  STS [R40+0x4], R35 ;  /* 0x0000042328007388 */ /* 0x000fe80000000800 */
        /* <DEDUP_REMOVED lines=13> */
[----:B------:R1:W-:Y:S01]  /*1320*/  STS [R40+0x3c], R16 ;  /* 0x00003c1028007388 */ /* 0x0003e20000000800 */
[----:B------:R-:W-:-:S02]  /*1330*/  LOP3.LUT R14, R28, 0xfc, RZ, 0xc0, !PT ;  /* 0x000000fc1c0e7812 */ /* 0x000fc400078ec0ff */
[----:B------:R-:W-:-:S03]  /*1340*/  LOP3.LUT R37, R37, 0x3fc, RZ, 0xc0, !PT ;  /* 0x000003fc25257812 */ /* 0x000fc600078ec0ff */
[----:B------:R-:W-:-:S04]  /*1350*/  VIADD R14, R14, UR4 ;  /* 0x000000040e0e7c36 */ /* 0x000fc80008000000 */
[----:B------:R-:W-:Y:S01]  /*1360*/  IMAD R42, R37, 0x4, R14 ;  /* 0x00000004252a7824 */ /* 0x000fe200078e020e */
[----:B------:R-:W-:Y:S01]  /*1370*/  BAR.SYNC.DEFER_BLOCKING 0x0 ;  /* 0x0000000000007b1d */ /* 0x000fe20000010000 */
[----:B------:R-:W-:Y:S01]  /*1380*/  SHF.R.U32.HI R43, RZ, 0x2, R28 ;  /* 0x00000002ff2b7819 */ /* 0x000fe2000001161c */
[----:B------:R-:W-:-:S03]  /*1390*/  IMAD.SHL.U32 R41, R28, 0x4, RZ ;  /* 0x000000041c297824 */ /* 0x000fc600078e00ff */
[----:B------:R-:W-:Y:S01]  /*13a0*/  SGXT.U32 R28, R43, 0x6 ;  /* 0x000000062b1c781a */ /* 0x000fe20000000000 */
[----:B------:R-:W-:Y:S04]  /*13b0*/  LDS R12, [R42] ;  /* 0x000000002a0c7984 */ /* 0x000fe80000000800 */
[----:B------:R-:W-:Y:S04]  /*13c0*/  LDS R13, [R42+0x4] ;  /* 0x000004002a0d7984 */ /* 0x000fe80000000800 */
[----:B------:R-:W-:Y:S04]  /*13d0*/  LDS R14, [R42+0x8] ;  /* 0x000008002a0e7984 */ /* 0x000fe80000000800 */
[----:B------:R-:W0:Y:S01]  /*13e0*/  LDS R15, [R42+0xc] ;  /* 0x00000c002a0f7984 */ /* 0x000e220000000800 */
[----:B------:R-:W-:-:S02]  /*13f0*/  PRMT R29, R28, 0x6540, R29 ;  /* 0x000065401c1d7816 */ /* 0x000fc4000000001d */
[----:B------:R-:W-:Y:S02]  /*1400*/  LOP3.LUT R32, R32, 0xc, R41, 0xf8, !PT ;  /* 0x0000000c20207812 */ /* 0x000fe400078ef829 */
[----:B------:R-:W-:Y:S02]  /*1410*/  LOP3.LUT R28, R37, 0x400, RZ, 0xfc, !PT ;  /* 0x00000400251c7812 */ /* 0x000fe400078efcff */
[----:B------:R-:W-:Y:S02]  /*1420*/  ISETP.GE.AND P5, PT, R32, 0x10, PT ;  /* 0x000000102000780c */ /* 0x000fe40003fa6270 */
[----:B------:R-:W-:Y:S02]  /*1430*/  SHF.R.U32.HI R28, RZ, 0x2, R28 ;  /* 0x00000002ff1c7819 */ /* 0x000fe4000001161c */
[C---:B------:R-:W-:Y:S02]  /*1440*/  ISETP.LT.AND P6, PT, R29.reuse, 0x6a8, !P5 ;  /* 0x000006a81d00780c */ /* 0x040fe40006fc1270 */
[----:B------:R-:W-:Y:S01]  /*1450*/  LOP3.LUT R28, R28, 0x1fc, RZ, 0xc0, !PT ;  /* 0x000001fc1c1c7812 */ /* 0x000fe200078ec0ff */
[----:B------:R-:W-:-:S04]  /*1460*/  IMAD R41, R29, 0x10, R32 ;  /* 0x000000101d297824 */ /* 0x000fc800078e0220 */
[----:B------:R-:W-:Y:S02]  /*1470*/  VIADD R28, R28, UR4 ;  /* 0x000000041c1c7c36 */ /* 0x000fe40008000000 */
[----:B-1----:R-:W-:-:S04]  /*1480*/  IMAD.WIDE R40, R41, 0x4, R38 ;  /* 0x0000000429287825 */ /* 0x002fc800078e0226 */
[C---:B------:R-:W-:Y:S01]  /*1490*/  IMAD R28, R37.reuse, 0x4, R28 ;  /* 0x00000004251c7824 */ /* 0x040fe200078e021c */
[----:B0-----:R0:W-:Y:S04]  /*14a0*/  @P6 STG.E.128 desc[UR6][R40.64], R12 ;  /* 0x0000000c28006986 */ /* 0x0011e8000c101d06 */
[----:B------:R-:W-:Y:S04]  /*14b0*/  LDS R12, [R28+0x1000] ;  /* 0x001000001c0c7984 */ /* 0x000fe80000000800 */
[----:B------:R-:W-:Y:S04]  /*14c0*/  LDS R13, [R28+0x1004] ;  /* 0x001004001c0d7984 */ /* 0x000fe80000000800 */
[----:B------:R-:W-:Y:S04]  /*14d0*/  LDS R14, [R28+0x1008] ;  /* 0x001008001c0e7984 */ /* 0x000fe80000000800 */
[----:B------:R-:W1:Y:S01]  /*14e0*/  LDS R15, [R28+0x100c] ;  /* 0x00100c001c0f7984 */ /* 0x000e620000000800 */
[----:B------:R-:W-:-:S02]  /*14f0*/  LOP3.LUT R42, R37, 0x800, RZ, 0xfc, !PT ;  /* 0x00000800252a7812 */ /* 0x000fc400078efcff */
[----:B------:R-:W-:Y:S02]  /*1500*/  LOP3.LUT R43, R29, 0x40, RZ, 0xfc, !PT ;  /* 0x000000401d2b7812 */ /* 0x000fe400078efcff */
[----:B------:R-:W-:Y:S02]  /*1510*/  SHF.R.U32.HI R42, RZ, 0x2, R42 ;  /* 0x00000002ff2a7819 */ /* 0x000fe4000001162a */
[C---:B------:R-:W-:Y:S02]  /*1520*/  ISETP.LT.AND P6, PT, R43.reuse, 0x6a8, !P5 ;  /* 0x000006a82b00780c */ /* 0x040fe40006fc1270 */
[----:B------:R-:W-:Y:S01]  /*1530*/  LOP3.LUT R42, R42, 0x2fc, RZ, 0xc0, !PT ;  /* 0x000002fc2a2a7812 */ /* 0x000fe200078ec0ff */
[----:B0-----:R-:W-:-:S04]  /*1540*/  IMAD R41, R43, 0x10, R32 ;  /* 0x000000102b297824 */ /* 0x001fc800078e0220 */
[----:B------:R-:W-:Y:S02]  /*1550*/  VIADD R42, R42, UR4 ;  /* 0x000000042a2a7c36 */ /* 0x000fe40008000000 */
[----:B------:R-:W-:-:S04]  /*1560*/  IMAD.WIDE R40, R41, 0x4, R38 ;  /* 0x0000000429287825 */ /* 0x000fc800078e0226 */
[----:B------:R-:W-:Y:S01]  /*1570*/  IMAD R42, R37, 0x4, R42 ;  /* 0x00000004252a7824 */ /* 0x000fe200078e022a */
[----:B-1----:R0:W-:Y:S04]  /*1580*/  @P6 STG.E.128 desc[UR6][R40.64], R12 ;  /* 0x0000000c28006986 */ /* 0x0021e8000c101d06 */
[----:B------:R-:W-:Y:S04]  /*1590*/  LDS R12, [R42+0x2000] ;  /* 0x002000002a0c7984 */ /* 0x000fe80000000800 */
[----:B------:R-:W-:Y:S04]  /*15a0*/  LDS R13, [R42+0x2004] ;  /* 0x002004002a0d7984 */ /* 0x000fe80000000800 */
[----:B------:R-:W-:Y:S04]  /*15b0*/  LDS R14, [R42+0x2008] ;  /* 0x002008002a0e7984 */ /* 0x000fe80000000800 */
[----:B------:R-:W1:Y:S01]  /*15c0*/  LDS R15, [R42+0x200c] ;  /* 0x00200c002a0f7984 */ /* 0x000e620000000800 */
[----:B------:R-:W-:-:S04]  /*15d0*/  LOP3.LUT R43, R29, 0x80, RZ, 0xfc, !PT ;  /* 0x000000801d2b7812 */ /* 0x000fc800078efcff */
[C---:B------:R-:W-:Y:S01]  /*15e0*/  ISETP.LT.AND P6, PT, R43.reuse, 0x6a8, !P5 ;  /* 0x000006a82b00780c */ /* 0x040fe20006fc1270 */
[----:B0-----:R-:W-:-:S04]  /*15f0*/  IMAD R41, R43, 0x10, R32 ;  /* 0x000000102b297824 */ /* 0x001fc800078e0220 */
[----:B------:R-:W-:-:S08]  /*1600*/  IMAD.WIDE R40, R41, 0x4, R38 ;  /* 0x0000000429287825 */ /* 0x000fd000078e0226 */
[----:B-1----:R-:W-:Y:S01]  /*1610*/  @P6 STG.E.128 desc[UR6][R40.64], R12 ;  /* 0x0000000c28006986 */ /* 0x002fe2000c101d06 */
[----:B------:R-:W-:Y:S02]  /*1620*/  ISETP.NE.AND P6, PT, R25, RZ, PT ;  /* 0x000000ff1900720c */ /* 0x000fe40003fc5270 */
[----:B------:R-:W-:-:S04]  /*1630*/  LOP3.LUT R25, R37, 0xc00, RZ, 0xfc, !PT ;  /* 0x00000c0025197812 */ /* 0x000fc800078efcff */
[----:B------:R-:W-:-:S04]  /*1640*/  SHF.R.U32.HI R25, RZ, 0x2, R25 ;  /* 0x00000002ff197819 */ /* 0x000fc80000011619 */
[----:B------:R-:W-:-:S05]  /*1650*/  LOP3.LUT R25, R25, 0x3fc, RZ, 0xc0, !PT ;  /* 0x000003fc19197812 */ /* 0x000fca00078ec0ff */
[----:B------:R-:W-:-:S04]  /*1660*/  VIADD R28, R25, UR4 ;  /* 0x00000004191c7c36 */ /* 0x000fc80008000000 */
[----:B------:R-:W-:-:S05]  /*1670*/  IMAD R37, R37, 0x4, R28 ;  /* 0x0000000425257824 */ /* 0x000fca00078e021c */
[----:B------:R-:W-:Y:S04]  /*1680*/  LDS R12, [R37+0x3000] ;  /* 0x00300000250c7984 */ /* 0x000fe80000000800 */
[----:B------:R-:W-:Y:S04]  /*1690*/  LDS R13, [R37+0x3004] ;  /* 0x00300400250d7984 */ /* 0x000fe80000000800 */
[----:B------:R-:W-:Y:S04]  /*16a0*/  LDS R14, [R37+0x3008] ;  /* 0x00300800250e7984 */ /* 0x000fe80000000800 */
[----:B------:R-:W0:Y:S01]  /*16b0*/  LDS R15, [R37+0x300c] ;  /* 0x00300c00250f7984 */ /* 0x000e220000000800 */
[----:B------:R-:W-:-:S04]  /*16c0*/  LOP3.LUT R29, R29, 0xc0, RZ, 0xfc, !PT ;  /* 0x000000c01d1d7812 */ /* 0x000fc800078efcff */
[C---:B------:R-:W-:Y:S01]  /*16d0*/  ISETP.LT.AND P5, PT, R29.reuse, 0x6a8, !P5 ;  /* 0x000006a81d00780c */ /* 0x040fe20006fa1270 */
[----:B------:R-:W-:-:S04]  /*16e0*/  IMAD R29, R29, 0x10, R32 ;  /* 0x000000101d1d7824 */ /* 0x000fc800078e0220 */
[----:B------:R-:W-:Y:S02]  /*16f0*/  IMAD.WIDE R38, R29, 0x4, R38 ;  /* 0x000000041d267825 */ /* 0x000fe400078e0226 */
[----:B------:R-:W1:Y:S06]  /*1700*/  LDC.64 R28, c[0x0][0x240] ;  /* 0x00009000ff1c7b82 */ /* 0x000e6c0000000a00 */
[----:B0-----:R-:W-:Y:S02]  /*1710*/  @P5 STG.E.128 desc[UR6][R38.64], R12 ;  /* 0x0000000c26005986 */ /* 0x001fe4000c101d06 */
[----:B------:R-:W-:Y:S06]  /*1720*/  BAR.SYNC.DEFER_BLOCKING 0x0 ;  /* 0x0000000000007b1d */ /* 0x000fec0000010000 */
[----:B------:R-:W-:Y:S04]  /*1730*/  STS [R11], R36 ;  /* 0x000000240b007388 */ /* 0x000fe80000000800 */
[----:B------:R-:W-:Y:S01]  /*1740*/  STS [R11+0x408], R35 ;  /* 0x000408230b007388 */ /* 0x000fe20000000800 */
[----:B------:R-:W-:Y:S06]  /*1750*/  BAR.SYNC.DEFER_BLOCKING 0x0 ;  /* 0x0000000000007b1d */ /* 0x000fec0000010000 */
[----:B------:R-:W0:Y:S02]  /*1760*/  LDS.64 R12, [R0] ;  /* 0x00000000000c7984 */ /* 0x000e240000000a00 */
[----:B------:R-:W-:Y:S06]  /*1770*/  BAR.SYNC.DEFER_BLOCKING 0x0 ;  /* 0x0000000000007b1d */ /* 0x000fec0000010000 */
[----:B------:R1:W-:Y:S04]  /*1780*/  STS [R11], R34 ;  /* 0x000000220b007388 */ /* 0x0003e80000000800 */
[----:B------:R-:W-:Y:S01]  /*1790*/  STS [R11+0x408], R33 ;  /* 0x000408210b007388 */ /* 0x000fe20000000800 */
[----:B------:R-:W-:Y:S06]  /*17a0*/  BAR.SYNC.DEFER_BLOCKING 0x0 ;  /* 0x0000000000007b1d */ /* 0x000fec0000010000 */
[----:B------:R-:W2:Y:S02]  /*17b0*/  LDS.64 R14, [R0] ;  /* 0x00000000000e7984 */ /* 0x000ea40000000a00 */
[----:B------:R-:W-:Y:S06]  /*17c0*/  BAR.SYNC.DEFER_BLOCKING 0x0 ;  /* 0x0000000000007b1d */ /* 0x000fec0000010000 */
[----:B------:R-:W-:Y:S04]  /*17d0*/  STS [R11], R31 ;  /* 0x0000001f0b007388 */ /* 0x000fe80000000800 */
[----:B------:R-:W-:Y:S01]  /*17e0*/  STS [R11+0x408], R30 ;  /* 0x0004081e0b007388 */ /* 0x000fe20000000800 */
[----:B------:R-:W-:Y:S01]  /*17f0*/  BAR.SYNC.DEFER_BLOCKING 0x0 ;  /* 0x0000000000007b1d */ /* 0x000fe20000010000 */
[----:B------:R-:W-:-:S05]  /*1800*/  ISETP.NE.AND P5, PT, R24, RZ, PT ;  /* 0x000000ff1800720c */ /* 0x000fca0003fa5270 */
[----:B------:R-:W3:Y:S02]  /*1810*/  LDS.64 R24, [R0] ;  /* 0x0000000000187984 */ /* 0x000ee40000000a00 */
[----:B------:R-:W-:Y:S06]  /*1820*/  BAR.SYNC.DEFER_BLOCKING 0x0 ;  /* 0x0000000000007b1d */ /* 0x000fec0000010000 */
[----:B------:R-:W-:Y:S04]  /*1830*/  STS [R11], R27 ;  /* 0x0000001b0b007388 */ /* 0x000fe80000000800 */
[----:B------:R-:W-:Y:S01]  /*1840*/  STS [R11+0x408], R26 ;  /* 0x0004081a0b007388 */ /* 0x000fe20000000800 */
[----:B------:R-:W-:Y:S06]  /*1850*/  BAR.SYNC.DEFER_BLOCKING 0x0 ;  /* 0x0000000000007b1d */ /* 0x000fec0000010000 */
[----:B------:R-:W4:Y:S02]  /*1860*/  LDS.64 R26, [R0] ;  /* 0x00000000001a7984 */ /* 0x000f240000000a00 */
[----:B------:R-:W-:Y:S06]  /*1870*/  BAR.SYNC.DEFER_BLOCKING 0x0 ;  /* 0x0000000000007b1d */ /* 0x000fec0000010000 */
[----:B------:R-:W-:Y:S04]  /*1880*/  STS [R11], R23 ;  /* 0x000000170b007388 */ /* 0x000fe80000000800 */
[----:B------:R-:W-:Y:S01]  /*1890*/  STS [R11+0x408], R22 ;  /* 0x000408160b007388 */ /* 0x000fe20000000800 */
[----:B------:R-:W-:Y:S06]  /*18a0*/  BAR.SYNC.DEFER_BLOCKING 0x0 ;  /* 0x0000000000007b1d */ /* 0x000fec0000010000 */
[----:B------:R-:W5:Y:S02]  /*18b0*/  LDS.64 R22, [R0] ;  /* 0x0000000000167984 */ /* 0x000f640000000a00 */
[----:B------:R-:W-:Y:S06]  /*18c0*/  BAR.SYNC.DEFER_BLOCKING 0x0 ;  /* 0x0000000000007b1d */ /* 0x000fec0000010000 */
[----:B------:R-:W-:Y:S04]  /*18d0*/  STS [R11], R21 ;  /* 0x000000150b007388 */ /* 0x000fe80000000800 */
[----:B------:R0:W-:Y:S01]  /*18e0*/  STS [R11+0x408], R20 ;  /* 0x000408140b007388 */ /* 0x0001e20000000800 */
[----:B------:R-:W-:Y:S06]  /*18f0*/  BAR.SYNC.DEFER_BLOCKING 0x0 ;  /* 0x0000000000007b1d */ /* 0x000fec0000010000 */
[----:B------:R-:W3:Y:S02]  /*1900*/  LDS.64 R30, [R0] ;  /* 0x00000000001e7984 */ /* 0x000ee40000000a00 */
[----:B------:R-:W-:Y:S06]  /*1910*/  BAR.SYNC.DEFER_BLOCKING 0x0 ;  /* 0x0000000000007b1d */ /* 0x000fec0000010000 */
[----:B------:R-:W-:Y:S04]  /*1920*/  STS [R11], R19 ;  /* 0x000000130b007388 */ /* 0x000fe80000000800 */
[----:B------:R0:W-:Y:S01]  /*1930*/  STS [R11+0x408], R18 ;  /* 0x000408120b007388 */ /* 0x0001e20000000800 */
[----:B------:R-:W-:Y:S06]  /*1940*/  BAR.SYNC.DEFER_BLOCKING 0x0 ;  /* 0x0000000000007b1d */ /* 0x000fec0000010000 */
[----:B------:R-:W5:Y:S02]  /*1950*/  LDS.64 R32, [R0] ;  /* 0x0000000000207984 */ /* 0x000f640000000a00 */
[----:B------:R-:W-:Y:S01]  /*1960*/  BAR.SYNC.DEFER_BLOCKING 0x0 ;  /* 0x0000000000007b1d */ /* 0x000fe20000010000 */
[----:B-1----:R-:W-:-:S05]  /*1970*/  IMAD.WIDE R34, R3, 0x4, R28 ;  /* 0x0000000403227825 */ /* 0x002fca00078e021c */
[----:B------:R1:W-:Y:S04]  /*1980*/  STS [R11], R17 ;  /* 0x000000110b007388 */ /* 0x0003e80000000800 */
[----:B------:R1:W-:Y:S01]  /*1990*/  STS [R11+0x408], R16 ;  /* 0x000408100b007388 */ /* 0x0003e20000000800 */
[----:B------:R-:W-:Y:S01]  /*19a0*/  BAR.SYNC.DEFER_BLOCKING 0x0 ;  /* 0x0000000000007b1d */ /* 0x000fe20000010000 */
[----:B0-----:R-:W-:-:S04]  /*19b0*/  IMAD.WIDE R20, R4, 0x4, R28 ;  /* 0x0000000404147825 */ /* 0x001fc800078e021c */
[----:B------:R-:W-:-:S04]  /*19c0*/  IMAD.WIDE R4, R5, 0x4, R28 ;  /* 0x0000000405047825 */ /* 0x000fc800078e021c */
[----:B------:R-:W-:-:S04]  /*19d0*/  IMAD.WIDE R18, R6, 0x4, R28 ;  /* 0x0000000406127825 */ /* 0x000fc800078e021c */
[--C-:B------:R-:W-:Y:S01]  /*19e0*/  IMAD.WIDE R6, R7, 0x4, R28.reuse ;  /* 0x0000000407067825 */ /* 0x100fe200078e021c */
[----:B------:R1:W-:Y:S01]  /*19f0*/  @P4 STG.E.64 desc[UR6][R34.64], R12 ;  /* 0x0000000c22004986 */ /* 0x0003e2000c101b06 */
[----:B------:R-:W-:Y:S02]  /*1a00*/  ISETP.NE.AND P4, PT, R8, RZ, PT ;  /* 0x000000ff0800720c */ /* 0x000fe40003f85270 */
[--C-:B------:R-:W-:Y:S01]  /*1a10*/  IMAD.WIDE R8, R9, 0x4, R28.reuse ;  /* 0x0000000409087825 */ /* 0x100fe200078e021c */
[----:B--2---:R1:W-:Y:S03]  /*1a20*/  @P5 STG.E.64 desc[UR6][R20.64], R14 ;  /* 0x0000000e14005986 */ /* 0x0043e6000c101b06 */
[----:B------:R-:W-:Y:S01]  /*1a30*/  IMAD.WIDE R36, R10, 0x4, R28 ;  /* 0x000000040a247825 */ /* 0x000fe200078e021c */
[----:B---3--:R1:W-:Y:S06]  /*1a40*/  @P6 STG.E.64 desc[UR6][R4.64], R24 ;  /* 0x0000001804006986 */ /* 0x0083ec000c101b06 */
[----:B----4-:R1:W-:Y:S04]  /*1a50*/  @P4 STG.E.64 desc[UR6][R18.64], R26 ;  /* 0x0000001a12004986 */ /* 0x0103e8000c101b06 */
[----:B-----5:R1:W-:Y:S04]  /*1a60*/  @P3 STG.E.64 desc[UR6][R6.64], R22 ;  /* 0x0000001606003986 */ /* 0x0203e8000c101b06 */
[----:B------:R1:W-:Y:S04]  /*1a70*/  @P2 STG.E.64 desc[UR6][R8.64], R30 ;  /* 0x0000001e08002986 */ /* 0x0003e8000c101b06 */
[----:B------:R1:W-:Y:S01]  /*1a80*/  @P1 STG.E.64 desc[UR6][R36.64], R32 ;  /* 0x0000002024001986 */ /* 0x0003e2000c101b06 */
[----:B------:R-:W-:Y:S05]  /*1a90*/  @!P0 EXIT ;  /* 0x000000000000894d */ /* 0x000fea0003800000 */
[----:B-1----:R-:W0:Y:S01]  /*1aa0*/  LDS.64 R4, [R0] ;  /* 0x0000000000047984 */ /* 0x002e220000000a00 */
[----:B------:R-:W-:-:S05]  /*1ab0*/  IMAD.WIDE R2, R2, 0x4, R28 ;  /* 0x0000000402027825 */ /* 0x000fca00078e021c */
[----:B0-----:R-:W-:Y:S01]  /*1ac0*/  STG.E.64 desc[UR6][R2.64], R4 ;  /* 0x0000000402007986 */ /* 0x001fe2000c101b06 */
[----:B------:R-:W-:Y:S05]  /*1ad0*/  EXIT ;  /* 0x000000000000794d */ /* 0x000fea0003800000 */
.L_x_0:
[----:B------:R-:W-:-:S00]  /*1ae0*/  BRA `(.L_x_0) ;  /* 0xfffffffc00fc7947 */ /* 0x000fc0000383ffff */
[----:B------:R-:W-:-:S00]  /*1af0*/  NOP ;  /* 0x0000000000007918 */ /* 0x000fc00000000000 */
        /* <DEDUP_REMOVED lines=8> */
.L_x_1:


//--------------------- .nv.global.init           --------------------------
	.section	.nv.global.init,"aw",@progbits
.nv.global.init:
	.type		_$_str,@object
	.size		_$_str,(_$_str_$_2 - _$_str)
_$_str:
        /*0000*/ 	.byte	0x5f, 0x5f, 0x43, 0x55, 0x44, 0x41, 0x5f, 0x46, 0x54, 0x5a, 0x00
	.type		_$_str_$_2,@object
	.size		_$_str_$_2,(.L_1 - _$_str_$_2)
_$_str_$_2:
        /*000b*/ 	.byte	0x5f, 0x5f, 0x43, 0x55, 0x44, 0x41, 0x5f, 0x50, 0x52, 0x45, 0x43, 0x5f, 0x53, 0x51, 0x52, 0x54
        /*001b*/ 	.byte	0x00
.L_1:


//--------------------- .nv.shared.triton_poi_fused__native_batch_norm_legit_no_training_convolution_hardtanh_17 --------------------------
	.section	.nv.shared.triton_poi_fused__native_batch_norm_legit_no_training_convolution_hardtanh_17,"aw",@nobits
	.sectionflags	@""
	.align	16
	.zero		1024


//--------------------- .nv.constant0.triton_poi_fused__native_batch_norm_legit_no_training_convolution_hardtanh_17 --------------------------
	.section	.nv.constant0.triton_poi_fused__native_batch_norm_legit_no_training_convolution_hardtanh_17,"a",@progbits
	.sectionflags	@""
	.align	4
.nv.constant0.triton_poi_fused__native_batch_norm_legit_no_training_convolution_hardtanh_17:
	.zero		592
